	.headerflags	@"EF_CUDA_TEXMODE_UNIFIED EF_CUDA_64BIT_ADDRESS EF_CUDA_ACCELERATORS EF_CUDA_SM90 EF_CUDA_VIRTUAL_SM(EF_CUDA_SM90)"
	.elftype	@"ET_EXEC"


//--------------------- .nv.info                  --------------------------
	.section	.nv.info,"",@"SHT_CUDA_INFO"
	.align	4


	//----- nvinfo : EIATTR_REGCOUNT
	.align		4
        /*0000*/ 	.byte	0x04, 0x2f
        /*0002*/ 	.short	(.L_1 - .L_0)
	.align		4
.L_0:
        /*0004*/ 	.word	index@(triton_poi_fused_add_clamp_73)
        /*0008*/ 	.word	0x00000008


	//----- nvinfo : EIATTR_MIN_STACK_SIZE
	.align		4
.L_1:
        /*000c*/ 	.byte	0x04, 0x12
        /*000e*/ 	.short	(.L_3 - .L_2)
	.align		4
.L_2:
        /*0010*/ 	.word	index@(triton_poi_fused_add_clamp_73)
        /*0014*/ 	.word	0x00000000


	//----- nvinfo : EIATTR_FRAME_SIZE
	.align		4
.L_3:
        /*0018*/ 	.byte	0x04, 0x11
        /*001a*/ 	.short	(.L_5 - .L_4)
	.align		4
.L_4:
        /*001c*/ 	.word	index@(triton_poi_fused_add_clamp_73)
        /*0020*/ 	.word	0x00000000


	//----- nvinfo : EIATTR_MIN_STACK_SIZE
	.align		4
.L_5:
        /*0024*/ 	.byte	0x04, 0x12
        /*0026*/ 	.short	(.L_7 - .L_6)
	.align		4
.L_6:
        /*0028*/ 	.word	index@(triton_poi_fused_add_clamp_73)
        /*002c*/ 	.word	0x00000000
.L_7:


//--------------------- .nv.info.triton_poi_fused_add_clamp_73 --------------------------
	.section	.nv.info.triton_poi_fused_add_clamp_73,"",@"SHT_CUDA_INFO"
	.sectionflags	@""
	.align	4


	//----- nvinfo : EIATTR_CUDA_API_VERSION
	.align		4
        /*0000*/ 	.byte	0x04, 0x37
        /*0002*/ 	.short	(.L_9 - .L_8)
.L_8:
        /*0004*/ 	.word	0x0000007c


	//----- nvinfo : EIATTR_KPARAM_INFO
	.align		4
.L_9:
        /*0008*/ 	.byte	0x04, 0x17
        /*000a*/ 	.short	(.L_11 - .L_10)
.L_10:
        /*000c*/ 	.word	0x00000000
        /*0010*/ 	.short	0x0001
        /*0012*/ 	.short	0x0008
        /*0014*/ 	.byte	0x00, 0xf0, 0x11, 0x00


	//----- nvinfo : EIATTR_KPARAM_INFO
	.align		4
.L_11:
        /*0018*/ 	.byte	0x04, 0x17
        /*001a*/ 	.short	(.L_13 - .L_12)
.L_12:
        /*001c*/ 	.word	0x00000000
        /*0020*/ 	.short	0x0000
        /*0022*/ 	.short	0x0000
        /*0024*/ 	.byte	0x00, 0xf4, 0x21, 0x00


	//----- nvinfo : EIATTR_SPARSE_MMA_MASK
	.align		4
.L_13:
        /*0028*/ 	.byte	0x03, 0x50
        /*002a*/ 	.short	0x0000


	//----- nvinfo : EIATTR_MAXREG_COUNT
	.align		4
        /*002c*/ 	.byte	0x03, 0x1b
        /*002e*/ 	.short	0x00ff


	//----- nvinfo : EIATTR_EXIT_INSTR_OFFSETS
	.align		4
        /*0030*/ 	.byte	0x04, 0x1c
        /*0032*/ 	.short	(.L_15 - .L_14)


	//   ....[0]....
.L_14:
        /*0034*/ 	.word	0x00000120


	//   ....[1]....
        /*0038*/ 	.word	0x00000150


	//----- nvinfo : EIATTR_REQNTID
	.align		4
.L_15:
        /*003c*/ 	.byte	0x04, 0x10
        /*003e*/ 	.short	(.L_17 - .L_16)
.L_16:
        /*0040*/ 	.word	0x00000020
        /*0044*/ 	.word	0x00000001
        /*0048*/ 	.word	0x00000001


	//----- nvinfo : EIATTR_CBANK_PARAM_SIZE
	.align		4
.L_17:
        /*004c*/ 	.byte	0x03, 0x19
        /*004e*/ 	.short	0x000c


	//----- nvinfo : EIATTR_PARAM_CBANK
	.align		4
        /*0050*/ 	.byte	0x04, 0x0a
        /*0052*/ 	.short	(.L_19 - .L_18)
	.align		4
.L_18:
        /*0054*/ 	.word	index@(.nv.constant0.triton_poi_fused_add_clamp_73)
        /*0058*/ 	.short	0x0210
        /*005a*/ 	.short	0x000c


	//----- nvinfo : EIATTR_SW_WAR
	.align		4
.L_19:
        /*005c*/ 	.byte	0x04, 0x36
        /*005e*/ 	.short	(.L_21 - .L_20)
.L_20:
        /*0060*/ 	.word	0x00000008
.L_21:


//--------------------- .nv.callgraph             --------------------------
	.section	.nv.callgraph,"",@"SHT_CUDA_CALLGRAPH"
	.align	4
	.sectionentsize	8
	.align		4
        /*0000*/ 	.word	0x00000000
	.align		4
        /*0004*/ 	.word	0xffffffff
	.align		4
        /*0008*/ 	.word	0x00000000
	.align		4
        /*000c*/ 	.word	0xfffffffe
	.align		4
        /*0010*/ 	.word	0x00000000
	.align		4
        /*0014*/ 	.word	0xfffffffd
	.align		4
        /*0018*/ 	.word	0x00000000
	.align		4
        /*001c*/ 	.word	0xfffffffc


//--------------------- .text.triton_poi_fused_add_clamp_73 --------------------------
	.section	.text.triton_poi_fused_add_clamp_73,"ax",@progbits
	.align	128
        .global         triton_poi_fused_add_clamp_73
        .type           triton_poi_fused_add_clamp_73,@function
        .size           triton_poi_fused_add_clamp_73,(.L_x_1 - triton_poi_fused_add_clamp_73)
        .other          triton_poi_fused_add_clamp_73,@"STO_CUDA_ENTRY STV_DEFAULT"
triton_poi_fused_add_clamp_73:
.text.triton_poi_fused_add_clamp_73:
[----:B------:R-:W0:Y:S02]  /*0000*/  LDC R1, c[0x0][0x28] ;  /* 0x00000a00ff017b82 */ /* 0x000e240000000800 */
[----:B------:R-:W1:Y:S01]  /*0010*/  S2R R2, SR_TID.X ;  /* 0x0000000000027919 */ /* 0x000e620000002100 */
[----:B------:R-:W-:Y:S01]  /*0020*/  IMAD.MOV.U32 R5, RZ, RZ, 0x3f000000 ;  /* 0x3f000000ff057424 */ /* 0x000fe200078e00ff */
[----:B------:R-:W2:Y:S01]  /*0030*/  S2R R3, SR_CTAID.X ;  /* 0x0000000000037919 */ /* 0x000ea20000002500 */
[C---:B-1----:R-:W-:Y:S02]  /*0040*/  LOP3.LUT R0, R2.reuse, 0x7, RZ, 0xc0, !PT ;  /* 0x0000000702007812 */ /* 0x042fe400078ec0ff */
[----:B------:R-:W-:-:S03]  /*0050*/  LOP3.LUT P0, RZ, R2, 0x18, RZ, 0xc0, !PT ;  /* 0x0000001802ff7812 */ /* 0x000fc6000780c0ff */
[----:B--2---:R-:W-:-:S05]  /*0060*/  IMAD R3, R3, 0x8, R0 ;  /* 0x0000000803037824 */ /* 0x004fca00078e0200 */
[----:B------:R-:W-:Y:S02]  /*0070*/  I2FP.F32.S32 R0, R3 ;  /* 0x0000000300007245 */ /* 0x000fe40000201400 */
[----:B------:R-:W-:-:S03]  /*0080*/  ISETP.LT.AND P0, PT, R3, 0x8, !P0 ;  /* 0x000000080300780c */ /* 0x000fc60004701270 */
[----:B------:R-:W-:-:S04]  /*0090*/  FADD R0, R0, 0.5 ;  /* 0x3f00000000007421 */ /* 0x000fc80000000000 */
[----:B------:R-:W-:Y:S02]  /*00a0*/  FFMA R0, R0, R5, -0.5 ;  /* 0xbf00000000007423 */ /* 0x000fe40000000005 */
[----:B------:R-:W1:Y:S03]  /*00b0*/  LDC.64 R4, c[0x0][0x210] ;  /* 0x00008400ff047b82 */ /* 0x000e660000000a00 */
[----:B------:R-:W-:-:S06]  /*00c0*/  FMNMX R0, RZ, R0, !PT ;  /* 0x00000000ff007209 */ /* 0x000fcc0007800000 */
[----:B------:R-:W2:Y:S02]  /*00d0*/  F2I.TRUNC.NTZ R0, R0 ;  /* 0x0000000000007305 */ /* 0x000ea4000020f100 */
[----:B--2---:R-:W-:Y:S01]  /*00e0*/  VIMNMX R2, R0, 0x2, PT ;  /* 0x0000000200027848 */ /* 0x004fe20003fe0100 */
[----:B-1----:R-:W-:-:S04]  /*00f0*/  IMAD.WIDE R4, R3, 0x8, R4 ;  /* 0x0000000803047825 */ /* 0x002fc800078e0204 */
[----:B------:R-:W-:-:S05]  /*0100*/  VIADD R2, R2, 0x1 ;  /* 0x0000000102027836 */ /* 0x000fca0000000000 */
[----:B------:R-:W-:Y:S01]  /*0110*/  SHF.R.S32.HI R3, RZ, 0x1f, R2 ;  /* 0x0000001fff037819 */ /* 0x000fe20000011402 */
[----:B------:R-:W-:Y:S06]  /*0120*/  @!P0 EXIT ;  /* 0x000000000000894d */ /* 0x000fec0003800000 */
[----:B------:R-:W-:Y:S02]  /*0130*/  ULDC.64 UR4, c[0x0][0x208] ;  /* 0x0000820000047ab9 */ /* 0x000fe40000000a00 */
[----:B------:R-:W-:Y:S01]  /*0140*/  STG.E.64 desc[UR4][R4.64], R2 ;  /* 0x0000000204007986 */ /* 0x000fe2000c101b04 */
[----:B------:R-:W-:Y:S05]  /*0150*/  EXIT ;  /* 0x000000000000794d */ /* 0x000fea0003800000 */
.L_x_0:
[----:B------:R-:W-:-:S00]  /*0160*/  BRA `(.L_x_0) ;  /* 0xfffffffc00fc7947 */ /* 0x000fc0000383ffff */
[----:B------:R-:W-:-:S00]  /*0170*/  NOP ;  /* 0x0000000000007918 */ /* 0x000fc00000000000 */
        /* <DEDUP_REMOVED lines=8> */
.L_x_1:


//--------------------- .nv.constant0.triton_poi_fused_add_clamp_73 --------------------------
	.section	.nv.constant0.triton_poi_fused_add_clamp_73,"a",@progbits
	.sectionflags	@""
	.align	4
.nv.constant0.triton_poi_fused_add_clamp_73:
	.zero		540
